//
// Generated by NVIDIA NVVM Compiler
//
// Compiler Build ID: CL-36424714
// Cuda compilation tools, release 13.0, V13.0.88
// Based on NVVM 20.0.0
//

.version 9.0
.target sm_100
.address_size 64

	// .globl	_Z12multiplyCelliPiS_S_

.visible .entry _Z12multiplyCelliPiS_S_(
	.param .u32 _Z12multiplyCelliPiS_S__param_0,
	.param .u64 .ptr .align 1 _Z12multiplyCelliPiS_S__param_1,
	.param .u64 .ptr .align 1 _Z12multiplyCelliPiS_S__param_2,
	.param .u64 .ptr .align 1 _Z12multiplyCelliPiS_S__param_3
)
{
	.reg .pred 	%p<11>;
	.reg .b32 	%r<121>;
	.reg .b64 	%rd<47>;

	ld.param.u32 	%r30, [_Z12multiplyCelliPiS_S__param_0];
	ld.param.u64 	%rd4, [_Z12multiplyCelliPiS_S__param_1];
	ld.param.u64 	%rd5, [_Z12multiplyCelliPiS_S__param_2];
	ld.param.u64 	%rd3, [_Z12multiplyCelliPiS_S__param_3];
	cvta.to.global.u64 	%rd1, %rd5;
	cvta.to.global.u64 	%rd2, %rd4;
	mov.u32 	%r31, %ntid.x;
	mov.u32 	%r32, %ctaid.x;
	mov.u32 	%r33, %tid.x;
	mad.lo.s32 	%r1, %r31, %r32, %r33;
	mov.u32 	%r34, %tid.y;
	mov.u32 	%r35, %ctaid.y;
	mov.u32 	%r36, %ntid.y;
	mad.lo.s32 	%r37, %r35, %r36, %r34;
	mad.lo.s32 	%r38, %r37, %r30, %r1;
	div.u32 	%r2, %r38, %r30;
	mul.lo.s32 	%r39, %r2, %r30;
	sub.s32 	%r3, %r38, %r39;
	max.s32 	%r40, %r2, %r3;
	setp.ge.s32 	%p1, %r40, %r30;
	@%p1 bra 	$L__BB0_14;
	setp.lt.s32 	%p2, %r30, 1;
	mov.b32 	%r120, 0;
	@%p2 bra 	$L__BB0_13;
	and.b32  	%r5, %r30, 7;
	setp.lt.u32 	%p3, %r30, 8;
	mov.b32 	%r115, 0;
	mov.u32 	%r120, %r115;
	@%p3 bra 	$L__BB0_5;
	and.b32  	%r115, %r30, 2147483640;
	neg.s32 	%r108, %r115;
	mov.b32 	%r109, 0;
	mov.u32 	%r120, %r109;
$L__BB0_4:
	.pragma "nounroll";
	add.s32 	%r45, %r109, %r39;
	mul.wide.s32 	%rd6, %r45, 4;
	add.s64 	%rd7, %rd2, %rd6;
	ld.global.u32 	%r46, [%rd7];
	mad.lo.s32 	%r47, %r109, %r30, %r3;
	mul.wide.u32 	%rd8, %r47, 4;
	add.s64 	%rd9, %rd1, %rd8;
	ld.global.u32 	%r48, [%rd9];
	mad.lo.s32 	%r49, %r48, %r46, %r120;
	ld.global.u32 	%r50, [%rd7+4];
	add.s32 	%r51, %r47, %r30;
	mul.wide.u32 	%rd10, %r51, 4;
	add.s64 	%rd11, %rd1, %rd10;
	ld.global.u32 	%r52, [%rd11];
	mad.lo.s32 	%r53, %r52, %r50, %r49;
	ld.global.u32 	%r54, [%rd7+8];
	add.s32 	%r55, %r51, %r30;
	mul.wide.u32 	%rd12, %r55, 4;
	add.s64 	%rd13, %rd1, %rd12;
	ld.global.u32 	%r56, [%rd13];
	mad.lo.s32 	%r57, %r56, %r54, %r53;
	ld.global.u32 	%r58, [%rd7+12];
	add.s32 	%r59, %r55, %r30;
	mul.wide.u32 	%rd14, %r59, 4;
	add.s64 	%rd15, %rd1, %rd14;
	ld.global.u32 	%r60, [%rd15];
	mad.lo.s32 	%r61, %r60, %r58, %r57;
	ld.global.u32 	%r62, [%rd7+16];
	add.s32 	%r63, %r59, %r30;
	mul.wide.u32 	%rd16, %r63, 4;
	add.s64 	%rd17, %rd1, %rd16;
	ld.global.u32 	%r64, [%rd17];
	mad.lo.s32 	%r65, %r64, %r62, %r61;
	ld.global.u32 	%r66, [%rd7+20];
	add.s32 	%r67, %r63, %r30;
	mul.wide.u32 	%rd18, %r67, 4;
	add.s64 	%rd19, %rd1, %rd18;
	ld.global.u32 	%r68, [%rd19];
	mad.lo.s32 	%r69, %r68, %r66, %r65;
	ld.global.u32 	%r70, [%rd7+24];
	add.s32 	%r71, %r67, %r30;
	mul.wide.u32 	%rd20, %r71, 4;
	add.s64 	%rd21, %rd1, %rd20;
	ld.global.u32 	%r72, [%rd21];
	mad.lo.s32 	%r73, %r72, %r70, %r69;
	ld.global.u32 	%r74, [%rd7+28];
	add.s32 	%r75, %r71, %r30;
	mul.wide.u32 	%rd22, %r75, 4;
	add.s64 	%rd23, %rd1, %rd22;
	ld.global.u32 	%r76, [%rd23];
	mad.lo.s32 	%r120, %r76, %r74, %r73;
	add.s32 	%r109, %r109, 8;
	add.s32 	%r108, %r108, 8;
	setp.ne.s32 	%p4, %r108, 0;
	@%p4 bra 	$L__BB0_4;
$L__BB0_5:
	setp.eq.s32 	%p5, %r5, 0;
	@%p5 bra 	$L__BB0_13;
	and.b32  	%r17, %r30, 3;
	setp.lt.u32 	%p6, %r5, 4;
	@%p6 bra 	$L__BB0_8;
	add.s32 	%r78, %r115, %r39;
	mul.wide.s32 	%rd24, %r78, 4;
	add.s64 	%rd25, %rd2, %rd24;
	ld.global.u32 	%r79, [%rd25];
	mad.lo.s32 	%r80, %r115, %r30, %r3;
	mul.wide.u32 	%rd26, %r80, 4;
	add.s64 	%rd27, %rd1, %rd26;
	ld.global.u32 	%r81, [%rd27];
	mad.lo.s32 	%r82, %r81, %r79, %r120;
	ld.global.u32 	%r83, [%rd25+4];
	add.s32 	%r84, %r80, %r30;
	mul.wide.u32 	%rd28, %r84, 4;
	add.s64 	%rd29, %rd1, %rd28;
	ld.global.u32 	%r85, [%rd29];
	mad.lo.s32 	%r86, %r85, %r83, %r82;
	ld.global.u32 	%r87, [%rd25+8];
	add.s32 	%r88, %r84, %r30;
	mul.wide.u32 	%rd30, %r88, 4;
	add.s64 	%rd31, %rd1, %rd30;
	ld.global.u32 	%r89, [%rd31];
	mad.lo.s32 	%r90, %r89, %r87, %r86;
	ld.global.u32 	%r91, [%rd25+12];
	add.s32 	%r92, %r88, %r30;
	mul.wide.u32 	%rd32, %r92, 4;
	add.s64 	%rd33, %rd1, %rd32;
	ld.global.u32 	%r93, [%rd33];
	mad.lo.s32 	%r120, %r93, %r91, %r90;
	add.s32 	%r115, %r115, 4;
$L__BB0_8:
	setp.eq.s32 	%p7, %r17, 0;
	@%p7 bra 	$L__BB0_13;
	setp.eq.s32 	%p8, %r17, 1;
	@%p8 bra 	$L__BB0_11;
	add.s32 	%r95, %r115, %r39;
	mul.wide.s32 	%rd34, %r95, 4;
	add.s64 	%rd35, %rd2, %rd34;
	ld.global.u32 	%r96, [%rd35];
	mad.lo.s32 	%r97, %r115, %r30, %r3;
	mul.wide.u32 	%rd36, %r97, 4;
	add.s64 	%rd37, %rd1, %rd36;
	ld.global.u32 	%r98, [%rd37];
	mad.lo.s32 	%r99, %r98, %r96, %r120;
	ld.global.u32 	%r100, [%rd35+4];
	add.s32 	%r101, %r97, %r30;
	mul.wide.u32 	%rd38, %r101, 4;
	add.s64 	%rd39, %rd1, %rd38;
	ld.global.u32 	%r102, [%rd39];
	mad.lo.s32 	%r120, %r102, %r100, %r99;
	add.s32 	%r115, %r115, 2;
$L__BB0_11:
	and.b32  	%r103, %r30, 1;
	setp.eq.b32 	%p9, %r103, 1;
	not.pred 	%p10, %p9;
	@%p10 bra 	$L__BB0_13;
	add.s32 	%r104, %r115, %r39;
	mul.wide.s32 	%rd40, %r104, 4;
	add.s64 	%rd41, %rd2, %rd40;
	ld.global.u32 	%r105, [%rd41];
	mad.lo.s32 	%r106, %r115, %r30, %r3;
	mul.wide.u32 	%rd42, %r106, 4;
	add.s64 	%rd43, %rd1, %rd42;
	ld.global.u32 	%r107, [%rd43];
	mad.lo.s32 	%r120, %r107, %r105, %r120;
$L__BB0_13:
	cvta.to.global.u64 	%rd44, %rd3;
	mul.wide.u32 	%rd45, %r1, 4;
	add.s64 	%rd46, %rd44, %rd45;
	st.global.u32 	[%rd46], %r120;
$L__BB0_14:
	ret;

}


// ===== COMPILED SASS (sm_100) =====

	.target	sm_100

	.elftype	@"ET_EXEC"


//--------------------- .note.nv.tkinfo           --------------------------
	.section	.note.nv.tkinfo,"",@"SHT_NOTE"
	.sectionflags	@"SHF_NOTE_NV_TKINFO"
	.tkinfo
        /*0018*/ 	.word	0x00000002
        /*0030*/ 	.string	""
        /*0030*/ 	.string	"ptxas"
        /*0030*/ 	.string	"Cuda compilation tools, release 13.0, V13.0.88"
        /*0030*/ 	.string	"Build cuda_13.0.r13.0/compiler.36424714_0"
        /*0030*/ 	.string	"-arch sm_100 -m 64 "



//--------------------- .note.nv.cuinfo           --------------------------
	.section	.note.nv.cuinfo,"",@"SHT_NOTE"
	.sectionflags	@"SHF_NOTE_NV_CUINFO"
        /*0018*/ 	.short	0x0002
        /*001a*/ 	.short	0x0064
        /*001c*/ 	.short	0x0082
	.zero		2


//--------------------- .nv.info                  --------------------------
	.section	.nv.info,"",@"SHT_CUDA_INFO"
	.align	4


	//----- nvinfo : EIATTR_REGCOUNT
	.align		4
        /*0000*/ 	.byte	0x04, 0x2f
        /*0002*/ 	.short	(.L_1 - .L_0)
	.align		4
.L_0:
        /*0004*/ 	.word	index@(_Z12multiplyCelliPiS_S_)
        /*0008*/ 	.word	0x00000020


	//----- nvinfo : EIATTR_FRAME_SIZE
	.align		4
.L_1:
        /*000c*/ 	.byte	0x04, 0x11
        /*000e*/ 	.short	(.L_3 - .L_2)
	.align		4
.L_2:
        /*0010*/ 	.word	index@(_Z12multiplyCelliPiS_S_)
        /*0014*/ 	.word	0x00000000


	//----- nvinfo : EIATTR_MIN_STACK_SIZE
	.align		4
.L_3:
        /*0018*/ 	.byte	0x04, 0x12
        /*001a*/ 	.short	(.L_5 - .L_4)
	.align		4
.L_4:
        /*001c*/ 	.word	index@(_Z12multiplyCelliPiS_S_)
        /*0020*/ 	.word	0x00000000
.L_5:


//--------------------- .nv.compat                --------------------------
	.section	.nv.compat,"",@"SHT_CUDA_COMPAT_INFO"
	.align	4
        /*0000*/ 	.byte	0x02, 0x09, 0x00, 0x00, 0x02, 0x02, 0x01, 0x00, 0x02, 0x05, 0x05, 0x00, 0x03, 0x07, 0x01, 0x01
        /*0010*/ 	.byte	0x02, 0x03, 0x00, 0x00, 0x02, 0x06, 0x01, 0x00, 0x04, 0x0b, 0x08, 0x00, 0x09, 0x00, 0x00, 0x00
        /*0020*/ 	.byte	0x00, 0x00, 0x00, 0x00


//--------------------- .nv.info._Z12multiplyCelliPiS_S_ --------------------------
	.section	.nv.info._Z12multiplyCelliPiS_S_,"",@"SHT_CUDA_INFO"
	.sectionflags	@""
	.align	4


	//----- nvinfo : EIATTR_CUDA_API_VERSION
	.align		4
        /*0000*/ 	.byte	0x04, 0x37
        /*0002*/ 	.short	(.L_7 - .L_6)
.L_6:
        /*0004*/ 	.word	0x00000082


	//----- nvinfo : EIATTR_KPARAM_INFO
	.align		4
.L_7:
        /*0008*/ 	.byte	0x04, 0x17
        /*000a*/ 	.short	(.L_9 - .L_8)
.L_8:
        /*000c*/ 	.word	0x00000000
        /*0010*/ 	.short	0x0003
        /*0012*/ 	.short	0x0018
        /*0014*/ 	.byte	0x00, 0xf5, 0x21, 0x00


	//----- nvinfo : EIATTR_KPARAM_INFO
	.align		4
.L_9:
        /*0018*/ 	.byte	0x04, 0x17
        /*001a*/ 	.short	(.L_11 - .L_10)
.L_10:
        /*001c*/ 	.word	0x00000000
        /*0020*/ 	.short	0x0002
        /*0022*/ 	.short	0x0010
        /*0024*/ 	.byte	0x00, 0xf5, 0x21, 0x00


	//----- nvinfo : EIATTR_KPARAM_INFO
	.align		4
.L_11:
        /*0028*/ 	.byte	0x04, 0x17
        /*002a*/ 	.short	(.L_13 - .L_12)
.L_12:
        /*002c*/ 	.word	0x00000000
        /*0030*/ 	.short	0x0001
        /*0032*/ 	.short	0x0008
        /*0034*/ 	.byte	0x00, 0xf5, 0x21, 0x00


	//----- nvinfo : EIATTR_KPARAM_INFO
	.align		4
.L_13:
        /*0038*/ 	.byte	0x04, 0x17
        /*003a*/ 	.short	(.L_15 - .L_14)
.L_14:
        /*003c*/ 	.word	0x00000000
        /*0040*/ 	.short	0x0000
        /*0042*/ 	.short	0x0000
        /*0044*/ 	.byte	0x00, 0xf0, 0x11, 0x00


	//----- nvinfo : EIATTR_SPARSE_MMA_MASK
	.align		4
.L_15:
        /*0048*/ 	.byte	0x03, 0x50
        /*004a*/ 	.short	0x0000


	//----- nvinfo : EIATTR_MAXREG_COUNT
	.align		4
        /*004c*/ 	.byte	0x03, 0x1b
        /*004e*/ 	.short	0x00ff


	//----- nvinfo : EIATTR_MERCURY_ISA_VERSION
	.align		4
        /*0050*/ 	.byte	0x03, 0x5f
        /*0052*/ 	.short	0x0101


	//----- nvinfo : EIATTR_VRC_CTA_INIT_COUNT
	.align		4
        /*0054*/ 	.byte	0x02, 0x4a
	.zero		1
	.zero		1


	//----- nvinfo : EIATTR_EXIT_INSTR_OFFSETS
	.align		4
        /*0058*/ 	.byte	0x04, 0x1c
        /*005a*/ 	.short	(.L_17 - .L_16)


	//   ....[0]....
.L_16:
        /*005c*/ 	.word	0x00000210


	//   ....[1]....
        /*0060*/ 	.word	0x000009d0


	//----- nvinfo : EIATTR_CBANK_PARAM_SIZE
	.align		4
.L_17:
        /*0064*/ 	.byte	0x03, 0x19
        /*0066*/ 	.short	0x0020


	//----- nvinfo : EIATTR_PARAM_CBANK
	.align		4
        /*0068*/ 	.byte	0x04, 0x0a
        /*006a*/ 	.short	(.L_19 - .L_18)
	.align		4
.L_18:
        /*006c*/ 	.word	index@(.nv.constant0._Z12multiplyCelliPiS_S_)
        /*0070*/ 	.short	0x0380
        /*0072*/ 	.short	0x0020


	//----- nvinfo : EIATTR_SW_WAR
	.align		4
.L_19:
        /*0074*/ 	.byte	0x04, 0x36
        /*0076*/ 	.short	(.L_21 - .L_20)
.L_20:
        /*0078*/ 	.word	0x00000008
.L_21:


//--------------------- .nv.callgraph             --------------------------
	.section	.nv.callgraph,"",@"SHT_CUDA_CALLGRAPH"
	.align	4
	.sectionentsize	8
	.align		4
        /*0000*/ 	.word	0x00000000
	.align		4
        /*0004*/ 	.word	0xffffffff
	.align		4
        /*0008*/ 	.word	0x00000000
	.align		4
        /*000c*/ 	.word	0xfffffffe
	.align		4
        /*0010*/ 	.word	0x00000000
	.align		4
        /*0014*/ 	.word	0xfffffffd
	.align		4
        /*0018*/ 	.word	0x00000000
	.align		4
        /*001c*/ 	.word	0xfffffffc


//--------------------- .text._Z12multiplyCelliPiS_S_ --------------------------
	.section	.text._Z12multiplyCelliPiS_S_,"ax",@progbits
	.align	128
        .global         _Z12multiplyCelliPiS_S_
        .type           _Z12multiplyCelliPiS_S_,@function
        .size           _Z12multiplyCelliPiS_S_,(.L_x_5 - _Z12multiplyCelliPiS_S_)
        .other          _Z12multiplyCelliPiS_S_,@"STO_CUDA_ENTRY STV_DEFAULT"
_Z12multiplyCelliPiS_S_:
.text._Z12multiplyCelliPiS_S_:
[----:B------:R-:W-:Y:S08]  /*0000*/  LDC R1, c[0x0][0x37c] ;  /* 0x0000df00ff017b82 */ /* 0x000ff00000000800 */
[----:B------:R-:W0:Y:S01]  /*0010*/  LDC R17, c[0x0][0x380] ;  /* 0x0000e000ff117b82 */ /* 0x000e220000000800 */
[----:B------:R-:W1:Y:S01]  /*0020*/  S2R R14, SR_CTAID.X ;  /* 0x00000000000e7919 */ /* 0x000e620000002500 */
[----:B------:R-:W1:Y:S01]  /*0030*/  LDCU UR4, c[0x0][0x360] ;  /* 0x00006c00ff0477ac */ /* 0x000e620008000800 */
[----:B------:R-:W1:Y:S05]  /*0040*/  S2R R5, SR_TID.X ;  /* 0x0000000000057919 */ /* 0x000e6a0000002100 */
[----:B------:R-:W2:Y:S01]  /*0050*/  S2UR UR5, SR_CTAID.Y ;  /* 0x00000000000579c3 */ /* 0x000ea20000002600 */
[----:B------:R-:W2:Y:S07]  /*0060*/  S2R R4, SR_TID.Y ;  /* 0x0000000000047919 */ /* 0x000eae0000002200 */
[----:B------:R-:W2:Y:S01]  /*0070*/  LDC R7, c[0x0][0x364] ;  /* 0x0000d900ff077b82 */ /* 0x000ea20000000800 */
[----:B0-----:R-:W0:Y:S01]  /*0080*/  I2F.U32.RP R0, R17 ;  /* 0x0000001100007306 */ /* 0x001e220000209000 */
[----:B------:R-:W-:Y:S01]  /*0090*/  ISETP.NE.U32.AND P2, PT, R17, RZ, PT ;  /* 0x000000ff1100720c */ /* 0x000fe20003f45070 */
[----:B-1----:R-:W-:-:S06]  /*00a0*/  IMAD R14, R14, UR4, R5 ;  /* 0x000000040e0e7c24 */ /* 0x002fcc000f8e0205 */
[----:B0-----:R-:W0:Y:S02]  /*00b0*/  MUFU.RCP R0, R0 ;  /* 0x0000000000007308 */ /* 0x001e240000001000 */
[----:B0-----:R-:W-:Y:S01]  /*00c0*/  IADD3 R2, PT, PT, R0, 0xffffffe, RZ ;  /* 0x0ffffffe00027810 */ /* 0x001fe20007ffe0ff */
[----:B--2---:R-:W-:-:S05]  /*00d0*/  IMAD R0, R7, UR5, R4 ;  /* 0x0000000507007c24 */ /* 0x004fca000f8e0204 */
[----:B------:R0:W1:Y:S01]  /*00e0*/  F2I.FTZ.U32.TRUNC.NTZ R3, R2 ;  /* 0x0000000200037305 */ /* 0x000062000021f000 */
[----:B------:R-:W-:Y:S02]  /*00f0*/  IMAD R0, R0, R17, R14 ;  /* 0x0000001100007224 */ /* 0x000fe400078e020e */
[----:B0-----:R-:W-:Y:S01]  /*0100*/  HFMA2 R2, -RZ, RZ, 0, 0 ;  /* 0x00000000ff027431 */ /* 0x001fe200000001ff */
[----:B-1----:R-:W-:-:S05]  /*0110*/  IADD3 R6, PT, PT, RZ, -R3, RZ ;  /* 0x80000003ff067210 */ /* 0x002fca0007ffe0ff */
[----:B------:R-:W-:-:S04]  /*0120*/  IMAD R9, R6, R17, RZ ;  /* 0x0000001106097224 */ /* 0x000fc800078e02ff */
[----:B------:R-:W-:-:S06]  /*0130*/  IMAD.HI.U32 R3, R3, R9, R2 ;  /* 0x0000000903037227 */ /* 0x000fcc00078e0002 */
[----:B------:R-:W-:-:S05]  /*0140*/  IMAD.HI.U32 R15, R3, R0, RZ ;  /* 0x00000000030f7227 */ /* 0x000fca00078e00ff */
[----:B------:R-:W-:-:S05]  /*0150*/  IADD3 R2, PT, PT, -R15, RZ, RZ ;  /* 0x000000ff0f027210 */ /* 0x000fca0007ffe1ff */
[----:B------:R-:W-:-:S05]  /*0160*/  IMAD R2, R17, R2, R0 ;  /* 0x0000000211027224 */ /* 0x000fca00078e0200 */
[----:B------:R-:W-:-:S13]  /*0170*/  ISETP.GE.U32.AND P0, PT, R2, R17, PT ;  /* 0x000000110200720c */ /* 0x000fda0003f06070 */
[-C--:B------:R-:W-:Y:S02]  /*0180*/  @P0 IADD3 R2, PT, PT, R2, -R17.reuse, RZ ;  /* 0x8000001102020210 */ /* 0x080fe40007ffe0ff */
[----:B------:R-:W-:Y:S02]  /*0190*/  @P0 IADD3 R15, PT, PT, R15, 0x1, RZ ;  /* 0x000000010f0f0810 */ /* 0x000fe40007ffe0ff */
[----:B------:R-:W-:-:S13]  /*01a0*/  ISETP.GE.U32.AND P1, PT, R2, R17, PT ;  /* 0x000000110200720c */ /* 0x000fda0003f26070 */
[----:B------:R-:W-:Y:S02]  /*01b0*/  @P1 IADD3 R15, PT, PT, R15, 0x1, RZ ;  /* 0x000000010f0f1810 */ /* 0x000fe40007ffe0ff */
[----:B------:R-:W-:-:S04]  /*01c0*/  @!P2 LOP3.LUT R15, RZ, R17, RZ, 0x33, !PT ;  /* 0x00000011ff0fa212 */ /* 0x000fc800078e33ff */
[----:B------:R-:W-:-:S05]  /*01d0*/  IADD3 R2, PT, PT, -R15, RZ, RZ ;  /* 0x000000ff0f027210 */ /* 0x000fca0007ffe1ff */
[----:B------:R-:W-:-:S05]  /*01e0*/  IMAD R0, R17, R2, R0 ;  /* 0x0000000211007224 */ /* 0x000fca00078e0200 */
[----:B------:R-:W-:-:S04]  /*01f0*/  VIMNMX R2, PT, PT, R15, R0, !PT ;  /* 0x000000000f027248 */ /* 0x000fc80007fe0100 */
[----:B------:R-:W-:-:S13]  /*0200*/  ISETP.GE.AND P0, PT, R2, R17, PT ;  /* 0x000000110200720c */ /* 0x000fda0003f06270 */
[----:B------:R-:W-:Y:S05]  /*0210*/  @P0 EXIT ;  /* 0x000000000000094d */ /* 0x000fea0003800000 */
[----:B------:R-:W-:Y:S01]  /*0220*/  ISETP.GE.AND P0, PT, R17, 0x1, PT ;  /* 0x000000011100780c */ /* 0x000fe20003f06270 */
[----:B------:R-:W0:Y:S01]  /*0230*/  LDCU.64 UR6, c[0x0][0x358] ;  /* 0x00006b00ff0677ac */ /* 0x000e220008000a00 */
[----:B------:R-:W-:-:S11]  /*0240*/  MOV R25, RZ ;  /* 0x000000ff00197202 */ /* 0x000fd60000000f00 */
[----:B------:R-:W-:Y:S05]  /*0250*/  @!P0 BRA `(.L_x_0) ;  /* 0x0000000400d08947 */ /* 0x000fea0003800000 */
[C---:B------:R-:W-:Y:S01]  /*0260*/  ISETP.GE.U32.AND P0, PT, R17.reuse, 0x8, PT ;  /* 0x000000081100780c */ /* 0x040fe20003f06070 */
[----:B------:R-:W-:Y:S01]  /*0270*/  HFMA2 R25, -RZ, RZ, 0, 0 ;  /* 0x00000000ff197431 */ /* 0x000fe200000001ff */
[----:B------:R-:W-:Y:S02]  /*0280*/  LOP3.LUT R24, R17, 0x7, RZ, 0xc0, !PT ;  /* 0x0000000711187812 */ /* 0x000fe400078ec0ff */
[----:B------:R-:W-:Y:S02]  /*0290*/  MOV R16, RZ ;  /* 0x000000ff00107202 */ /* 0x000fe40000000f00 */
[----:B------:R-:W-:-:S07]  /*02a0*/  ISETP.NE.AND P1, PT, R24, RZ, PT ;  /* 0x000000ff1800720c */ /* 0x000fce0003f25270 */
[----:B------:R-:W-:Y:S06]  /*02b0*/  @!P0 BRA `(.L_x_1) ;  /* 0x0000000000d08947 */ /* 0x000fec0003800000 */
[----:B------:R-:W-:Y:S01]  /*02c0*/  LOP3.LUT R16, R17, 0x7ffffff8, RZ, 0xc0, !PT ;  /* 0x7ffffff811107812 */ /* 0x000fe200078ec0ff */
[----:B------:R-:W-:Y:S01]  /*02d0*/  UMOV UR4, URZ ;  /* 0x000000ff00047c82 */ /* 0x000fe20008000000 */
[----:B------:R-:W-:Y:S02]  /*02e0*/  MOV R25, RZ ;  /* 0x000000ff00197202 */ /* 0x000fe40000000f00 */
[----:B------:R-:W-:-:S07]  /*02f0*/  IADD3 R18, PT, PT, -R16, RZ, RZ ;  /* 0x000000ff10127210 */ /* 0x000fce0007ffe1ff */
.L_x_2:
[----:B------:R-:W1:Y:S01]  /*0300*/  LDC.64 R4, c[0x0][0x390] ;  /* 0x0000e400ff047b82 */ /* 0x000e620000000a00 */
[----:B------:R-:W-:Y:S02]  /*0310*/  IMAD R8, R17, UR4, R0 ;  /* 0x0000000411087c24 */ /* 0x000fe4000f8e0200 */
[----:B------:R-:W-:-:S05]  /*0320*/  IMAD R9, R15, R17, UR4 ;  /* 0x000000040f097e24 */ /* 0x000fca000f8e0211 */
[----:B------:R-:W2:Y:S01]  /*0330*/  LDC.64 R2, c[0x0][0x388] ;  /* 0x0000e200ff027b82 */ /* 0x000ea20000000a00 */
[----:B-1----:R-:W-:-:S05]  /*0340*/  IMAD.WIDE.U32 R6, R8, 0x4, R4 ;  /* 0x0000000408067825 */ /* 0x002fca00078e0004 */
[----:B0-----:R0:W3:Y:S01]  /*0350*/  LDG.E R10, desc[UR6][R6.64] ;  /* 0x00000006060a7981 */ /* 0x0010e2000c1e1900 */
[----:B--2---:R-:W-:-:S05]  /*0360*/  IMAD.WIDE R2, R9, 0x4, R2 ;  /* 0x0000000409027825 */ /* 0x004fca00078e0202 */
[----:B------:R-:W3:Y:S01]  /*0370*/  LDG.E R11, desc[UR6][R2.64] ;  /* 0x00000006020b7981 */ /* 0x000ee2000c1e1900 */
[----:B------:R-:W-:-:S03]  /*0380*/  IADD3 R8, PT, PT, R8, R17, RZ ;  /* 0x0000001108087210 */ /* 0x000fc60007ffe0ff */
[----:B------:R-:W2:Y:S01]  /*0390*/  LDG.E R22, desc[UR6][R2.64+0x4] ;  /* 0x0000040602167981 */ /* 0x000ea2000c1e1900 */
[CC--:B------:R-:W-:Y:S01]  /*03a0*/  IADD3 R12, PT, PT, R8.reuse, R17.reuse, RZ ;  /* 0x00000011080c7210 */ /* 0x0c0fe20007ffe0ff */
[--C-:B------:R-:W-:Y:S02]  /*03b0*/  IMAD.WIDE.U32 R28, R8, 0x4, R4.reuse ;  /* 0x00000004081c7825 */ /* 0x100fe400078e0004 */
[----:B------:R-:W4:Y:S02]  /*03c0*/  LDG.E R21, desc[UR6][R2.64+0x8] ;  /* 0x0000080602157981 */ /* 0x000f24000c1e1900 */
[C-C-:B------:R-:W-:Y:S01]  /*03d0*/  IMAD.WIDE.U32 R8, R12.reuse, 0x4, R4.reuse ;  /* 0x000000040c087825 */ /* 0x140fe200078e0004 */
[-C--:B------:R-:W-:Y:S01]  /*03e0*/  IADD3 R12, PT, PT, R12, R17.reuse, RZ ;  /* 0x000000110c0c7210 */ /* 0x080fe20007ffe0ff */
[----:B------:R-:W2:Y:S03]  /*03f0*/  LDG.E R19, desc[UR6][R28.64] ;  /* 0x000000061c137981 */ /* 0x000ea6000c1e1900 */
[CC--:B------:R-:W-:Y:S01]  /*0400*/  IADD3 R23, PT, PT, R12.reuse, R17.reuse, RZ ;  /* 0x000000110c177210 */ /* 0x0c0fe20007ffe0ff */
[--C-:B------:R-:W-:Y:S01]  /*0410*/  IMAD.WIDE.U32 R12, R12, 0x4, R4.reuse ;  /* 0x000000040c0c7825 */ /* 0x100fe200078e0004 */
[----:B------:R1:W4:Y:S02]  /*0420*/  LDG.E R20, desc[UR6][R8.64] ;  /* 0x0000000608147981 */ /* 0x000324000c1e1900 */
[C---:B------:R-:W-:Y:S01]  /*0430*/  IADD3 R27, PT, PT, R23.reuse, R17, RZ ;  /* 0x00000011171b7210 */ /* 0x040fe20007ffe0ff */
[----:B0-----:R-:W-:-:S02]  /*0440*/  IMAD.WIDE.U32 R6, R23, 0x4, R4 ;  /* 0x0000000417067825 */ /* 0x001fc400078e0004 */
[----:B------:R-:W5:Y:S01]  /*0450*/  LDG.E R12, desc[UR6][R12.64] ;  /* 0x000000060c0c7981 */ /* 0x000f62000c1e1900 */
[----:B------:R-:W-:-:S03]  /*0460*/  IADD3 R26, PT, PT, R27, R17, RZ ;  /* 0x000000111b1a7210 */ /* 0x000fc60007ffe0ff */
[----:B------:R-:W5:Y:S01]  /*0470*/  LDG.E R23, desc[UR6][R2.64+0xc] ;  /* 0x00000c0602177981 */ /* 0x000f62000c1e1900 */
[----:B-1----:R-:W-:Y:S01]  /*0480*/  IMAD.WIDE.U32 R8, R27, 0x4, R4 ;  /* 0x000000041b087825 */ /* 0x002fe200078e0004 */
[----:B------:R-:W-:Y:S02]  /*0490*/  IADD3 R29, PT, PT, R26, R17, RZ ;  /* 0x000000111a1d7210 */ /* 0x000fe40007ffe0ff */
[----:B------:R-:W5:Y:S04]  /*04a0*/  LDG.E R6, desc[UR6][R6.64] ;  /* 0x0000000606067981 */ /* 0x000f68000c1e1900 */
[----:B------:R-:W5:Y:S04]  /*04b0*/  LDG.E R27, desc[UR6][R2.64+0x10] ;  /* 0x00001006021b7981 */ /* 0x000f68000c1e1900 */
[----:B------:R-:W5:Y:S04]  /*04c0*/  LDG.E R9, desc[UR6][R8.64] ;  /* 0x0000000608097981 */ /* 0x000f68000c1e1900 */
[----:B------:R-:W5:Y:S04]  /*04d0*/  LDG.E R13, desc[UR6][R2.64+0x18] ;  /* 0x00001806020d7981 */ /* 0x000f68000c1e1900 */
[----:B------:R-:W5:Y:S01]  /*04e0*/  LDG.E R7, desc[UR6][R2.64+0x1c] ;  /* 0x00001c0602077981 */ /* 0x000f62000c1e1900 */
[----:B---3--:R-:W-:-:S02]  /*04f0*/  IMAD R25, R11, R10, R25 ;  /* 0x0000000a0b197224 */ /* 0x008fc400078e0219 */
[--C-:B------:R-:W-:Y:S02]  /*0500*/  IMAD.WIDE.U32 R10, R26, 0x4, R4.reuse ;  /* 0x000000041a0a7825 */ /* 0x100fe400078e0004 */
[----:B------:R-:W3:Y:S02]  /*0510*/  LDG.E R26, desc[UR6][R2.64+0x14] ;  /* 0x00001406021a7981 */ /* 0x000ee4000c1e1900 */
[----:B------:R-:W-:Y:S02]  /*0520*/  IMAD.WIDE.U32 R4, R29, 0x4, R4 ;  /* 0x000000041d047825 */ /* 0x000fe400078e0004 */
[----:B------:R-:W3:Y:S04]  /*0530*/  LDG.E R10, desc[UR6][R10.64] ;  /* 0x000000060a0a7981 */ /* 0x000ee8000c1e1900 */
[----:B------:R-:W3:Y:S01]  /*0540*/  LDG.E R4, desc[UR6][R4.64] ;  /* 0x0000000604047981 */ /* 0x000ee2000c1e1900 */
[----:B--2---:R-:W-:Y:S01]  /*0550*/  IMAD R19, R22, R19, R25 ;  /* 0x0000001316137224 */ /* 0x004fe200078e0219 */
[----:B------:R-:W-:-:S03]  /*0560*/  IADD3 R18, PT, PT, R18, 0x8, RZ ;  /* 0x0000000812127810 */ /* 0x000fc60007ffe0ff */
[----:B----4-:R-:W-:Y:S01]  /*0570*/  IMAD R19, R21, R20, R19 ;  /* 0x0000001415137224 */ /* 0x010fe200078e0213 */
[----:B------:R-:W-:-:S03]  /*0580*/  ISETP.NE.AND P0, PT, R18, RZ, PT ;  /* 0x000000ff1200720c */ /* 0x000fc60003f05270 */
[----:B-----5:R-:W-:-:S04]  /*0590*/  IMAD R12, R23, R12, R19 ;  /* 0x0000000c170c7224 */ /* 0x020fc800078e0213 */
[----:B------:R-:W-:Y:S01]  /*05a0*/  IMAD R6, R27, R6, R12 ;  /* 0x000000061b067224 */ /* 0x000fe200078e020c */
[----:B------:R-:W-:-:S03]  /*05b0*/  UIADD3 UR4, UPT, UPT, UR4, 0x8, URZ ;  /* 0x0000000804047890 */ /* 0x000fc6000fffe0ff */
[----:B---3--:R-:W-:-:S04]  /*05c0*/  IMAD R6, R26, R9, R6 ;  /* 0x000000091a067224 */ /* 0x008fc800078e0206 */
[----:B------:R-:W-:-:S04]  /*05d0*/  IMAD R6, R13, R10, R6 ;  /* 0x0000000a0d067224 */ /* 0x000fc800078e0206 */
[----:B------:R-:W-:Y:S01]  /*05e0*/  IMAD R25, R7, R4, R6 ;  /* 0x0000000407197224 */ /* 0x000fe200078e0206 */
[----:B------:R-:W-:Y:S06]  /*05f0*/  @P0 BRA `(.L_x_2) ;  /* 0xfffffffc00400947 */ /* 0x000fec000383ffff */
.L_x_1:
[----:B------:R-:W-:Y:S05]  /*0600*/  @!P1 BRA `(.L_x_0) ;  /* 0x0000000000e49947 */ /* 0x000fea0003800000 */
[----:B------:R-:W-:Y:S02]  /*0610*/  ISETP.GE.U32.AND P0, PT, R24, 0x4, PT ;  /* 0x000000041800780c */ /* 0x000fe40003f06070 */
[----:B------:R-:W-:-:S04]  /*0620*/  LOP3.LUT R18, R17, 0x3, RZ, 0xc0, !PT ;  /* 0x0000000311127812 */ /* 0x000fc800078ec0ff */
[----:B------:R-:W-:-:S07]  /*0630*/  ISETP.NE.AND P1, PT, R18, RZ, PT ;  /* 0x000000ff1200720c */ /* 0x000fce0003f25270 */
[----:B------:R-:W-:Y:S06]  /*0640*/  @!P0 BRA `(.L_x_3) ;  /* 0x0000000000648947 */ /* 0x000fec0003800000 */
[----:B------:R-:W1:Y:S01]  /*0650*/  LDC.64 R2, c[0x0][0x390] ;  /* 0x0000e400ff027b82 */ /* 0x000e620000000a00 */
[-C--:B------:R-:W-:Y:S02]  /*0660*/  IMAD R8, R16, R17.reuse, R0 ;  /* 0x0000001110087224 */ /* 0x080fe400078e0200 */
[----:B------:R-:W-:-:S03]  /*0670*/  IMAD R7, R15, R17, R16 ;  /* 0x000000110f077224 */ /* 0x000fc600078e0210 */
[-C--:B------:R-:W-:Y:S02]  /*0680*/  IADD3 R10, PT, PT, R8, R17.reuse, RZ ;  /* 0x00000011080a7210 */ /* 0x080fe40007ffe0ff */
[----:B------:R-:W2:Y:S02]  /*0690*/  LDC.64 R4, c[0x0][0x388] ;  /* 0x0000e200ff047b82 */ /* 0x000ea40000000a00 */
[----:B------:R-:W-:-:S04]  /*06a0*/  IADD3 R13, PT, PT, R10, R17, RZ ;  /* 0x000000110a0d7210 */ /* 0x000fc80007ffe0ff */
[----:B------:R-:W-:Y:S01]  /*06b0*/  IADD3 R19, PT, PT, R13, R17, RZ ;  /* 0x000000110d137210 */ /* 0x000fe20007ffe0ff */
[----:B-1----:R-:W-:-:S04]  /*06c0*/  IMAD.WIDE.U32 R8, R8, 0x4, R2 ;  /* 0x0000000408087825 */ /* 0x002fc800078e0002 */
[----:B------:R-:W-:Y:S02]  /*06d0*/  IMAD.WIDE.U32 R10, R10, 0x4, R2 ;  /* 0x000000040a0a7825 */ /* 0x000fe400078e0002 */
[----:B0-----:R-:W3:Y:S02]  /*06e0*/  LDG.E R8, desc[UR6][R8.64] ;  /* 0x0000000608087981 */ /* 0x001ee4000c1e1900 */
[----:B--2---:R-:W-:Y:S02]  /*06f0*/  IMAD.WIDE R4, R7, 0x4, R4 ;  /* 0x0000000407047825 */ /* 0x004fe400078e0204 */
[----:B------:R-:W2:Y:S02]  /*0700*/  LDG.E R10, desc[UR6][R10.64] ;  /* 0x000000060a0a7981 */ /* 0x000ea4000c1e1900 */
[--C-:B------:R-:W-:Y:S02]  /*0710*/  IMAD.WIDE.U32 R6, R13, 0x4, R2.reuse ;  /* 0x000000040d067825 */ /* 0x100fe400078e0002 */
[----:B------:R-:W3:Y:S02]  /*0720*/  LDG.E R12, desc[UR6][R4.64] ;  /* 0x00000006040c7981 */ /* 0x000ee4000c1e1900 */
[----:B------:R-:W-:-:S02]  /*0730*/  IMAD.WIDE.U32 R2, R19, 0x4, R2 ;  /* 0x0000000413027825 */ /* 0x000fc400078e0002 */
[----:B------:R-:W2:Y:S04]  /*0740*/  LDG.E R13, desc[UR6][R4.64+0x4] ;  /* 0x00000406040d7981 */ /* 0x000ea8000c1e1900 */
[----:B------:R-:W4:Y:S04]  /*0750*/  LDG.E R6, desc[UR6][R6.64] ;  /* 0x0000000606067981 */ /* 0x000f28000c1e1900 */
[----:B------:R-:W4:Y:S04]  /*0760*/  LDG.E R19, desc[UR6][R4.64+0x8] ;  /* 0x0000080604137981 */ /* 0x000f28000c1e1900 */
[----:B------:R-:W5:Y:S04]  /*0770*/  LDG.E R21, desc[UR6][R4.64+0xc] ;  /* 0x00000c0604157981 */ /* 0x000f68000c1e1900 */
[----:B------:R-:W5:Y:S01]  /*0780*/  LDG.E R2, desc[UR6][R2.64] ;  /* 0x0000000602027981 */ /* 0x000f62000c1e1900 */
[----:B------:R-:W-:Y:S01]  /*0790*/  IADD3 R16, PT, PT, R16, 0x4, RZ ;  /* 0x0000000410107810 */ /* 0x000fe20007ffe0ff */
[----:B---3--:R-:W-:-:S04]  /*07a0*/  IMAD R8, R12, R8, R25 ;  /* 0x000000080c087224 */ /* 0x008fc800078e0219 */
[----:B--2---:R-:W-:-:S04]  /*07b0*/  IMAD R8, R13, R10, R8 ;  /* 0x0000000a0d087224 */ /* 0x004fc800078e0208 */
[----:B----4-:R-:W-:-:S04]  /*07c0*/  IMAD R8, R19, R6, R8 ;  /* 0x0000000613087224 */ /* 0x010fc800078e0208 */
[----:B-----5:R-:W-:-:S07]  /*07d0*/  IMAD R25, R21, R2, R8 ;  /* 0x0000000215197224 */ /* 0x020fce00078e0208 */
.L_x_3:
[----:B------:R-:W-:Y:S05]  /*07e0*/  @!P1 BRA `(.L_x_0) ;  /* 0x00000000006c9947 */ /* 0x000fea0003800000 */
[----:B------:R-:W-:Y:S02]  /*07f0*/  ISETP.NE.AND P0, PT, R18, 0x1, PT ;  /* 0x000000011200780c */ /* 0x000fe40003f05270 */
[----:B------:R-:W-:-:S04]  /*0800*/  LOP3.LUT R2, R17, 0x1, RZ, 0xc0, !PT ;  /* 0x0000000111027812 */ /* 0x000fc800078ec0ff */
[----:B------:R-:W-:-:S07]  /*0810*/  ISETP.NE.U32.AND P1, PT, R2, 0x1, PT ;  /* 0x000000010200780c */ /* 0x000fce0003f25070 */
[----:B------:R-:W1:Y:S01]  /*0820*/  @P0 LDC.64 R10, c[0x0][0x390] ;  /* 0x0000e400ff0a0b82 */ /* 0x000e620000000a00 */
[CC--:B------:R-:W-:Y:S02]  /*0830*/  @P0 IMAD R8, R16.reuse, R17.reuse, R0 ;  /* 0x0000001110080224 */ /* 0x0c0fe400078e0200 */
[CC--:B------:R-:W-:Y:S01]  /*0840*/  @P0 IMAD R13, R15.reuse, R17.reuse, R16 ;  /* 0x000000110f0d0224 */ /* 0x0c0fe200078e0210 */
[----:B------:R-:W-:Y:S02]  /*0850*/  @P0 IADD3 R16, PT, PT, R16, 0x2, RZ ;  /* 0x0000000210100810 */ /* 0x000fe40007ffe0ff */
[-C--:B------:R-:W-:Y:S02]  /*0860*/  @P0 IADD3 R19, PT, PT, R8, R17.reuse, RZ ;  /* 0x0000001108130210 */ /* 0x080fe40007ffe0ff */
[----:B------:R-:W2:Y:S01]  /*0870*/  @P0 LDC.64 R2, c[0x0][0x388] ;  /* 0x0000e200ff020b82 */ /* 0x000ea20000000a00 */
[-C--:B------:R-:W-:Y:S02]  /*0880*/  @!P1 IMAD R15, R15, R17.reuse, R16 ;  /* 0x000000110f0f9224 */ /* 0x080fe400078e0210 */
[----:B------:R-:W-:-:S05]  /*0890*/  @!P1 IMAD R17, R16, R17, R0 ;  /* 0x0000001110119224 */ /* 0x000fca00078e0200 */
[----:B------:R-:W3:Y:S08]  /*08a0*/  @!P1 LDC.64 R6, c[0x0][0x388] ;  /* 0x0000e200ff069b82 */ /* 0x000ef00000000a00 */
[----:B------:R-:W4:Y:S01]  /*08b0*/  @!P1 LDC.64 R4, c[0x0][0x390] ;  /* 0x0000e400ff049b82 */ /* 0x000f220000000a00 */
[----:B-1----:R-:W-:-:S04]  /*08c0*/  @P0 IMAD.WIDE.U32 R8, R8, 0x4, R10 ;  /* 0x0000000408080825 */ /* 0x002fc800078e000a */
[----:B------:R-:W-:Y:S02]  /*08d0*/  @P0 IMAD.WIDE.U32 R10, R19, 0x4, R10 ;  /* 0x00000004130a0825 */ /* 0x000fe400078e000a */
[----:B0-----:R-:W5:Y:S02]  /*08e0*/  @P0 LDG.E R8, desc[UR6][R8.64] ;  /* 0x0000000608080981 */ /* 0x001f64000c1e1900 */
[----:B--2---:R-:W-:Y:S02]  /*08f0*/  @P0 IMAD.WIDE R2, R13, 0x4, R2 ;  /* 0x000000040d020825 */ /* 0x004fe400078e0202 */
[----:B------:R-:W2:Y:S04]  /*0900*/  @P0 LDG.E R10, desc[UR6][R10.64] ;  /* 0x000000060a0a0981 */ /* 0x000ea8000c1e1900 */
[----:B------:R-:W5:Y:S01]  /*0910*/  @P0 LDG.E R0, desc[UR6][R2.64] ;  /* 0x0000000602000981 */ /* 0x000f62000c1e1900 */
[----:B---3--:R-:W-:-:S03]  /*0920*/  @!P1 IMAD.WIDE R6, R15, 0x4, R6 ;  /* 0x000000040f069825 */ /* 0x008fc600078e0206 */
[----:B------:R-:W2:Y:S04]  /*0930*/  @P0 LDG.E R13, desc[UR6][R2.64+0x4] ;  /* 0x00000406020d0981 */ /* 0x000ea8000c1e1900 */
[----:B------:R-:W3:Y:S01]  /*0940*/  @!P1 LDG.E R6, desc[UR6][R6.64] ;  /* 0x0000000606069981 */ /* 0x000ee2000c1e1900 */
[----:B----4-:R-:W-:-:S06]  /*0950*/  @!P1 IMAD.WIDE.U32 R4, R17, 0x4, R4 ;  /* 0x0000000411049825 */ /* 0x010fcc00078e0004 */
[----:B------:R-:W3:Y:S01]  /*0960*/  @!P1 LDG.E R4, desc[UR6][R4.64] ;  /* 0x0000000604049981 */ /* 0x000ee2000c1e1900 */
[----:B-----5:R-:W-:-:S04]  /*0970*/  @P0 IMAD R0, R0, R8, R25 ;  /* 0x0000000800000224 */ /* 0x020fc800078e0219 */
[----:B--2---:R-:W-:-:S04]  /*0980*/  @P0 IMAD R25, R13, R10, R0 ;  /* 0x0000000a0d190224 */ /* 0x004fc800078e0200 */
[----:B---3--:R-:W-:-:S07]  /*0990*/  @!P1 IMAD R25, R6, R4, R25 ;  /* 0x0000000406199224 */ /* 0x008fce00078e0219 */
.L_x_0:
[----:B------:R-:W1:Y:S02]  /*09a0*/  LDC.64 R2, c[0x0][0x398] ;  /* 0x0000e600ff027b82 */ /* 0x000e640000000a00 */
[----:B-1----:R-:W-:-:S05]  /*09b0*/  IMAD.WIDE.U32 R14, R14, 0x4, R2 ;  /* 0x000000040e0e7825 */ /* 0x002fca00078e0002 */
[----:B0-----:R-:W-:Y:S01]  /*09c0*/  STG.E desc[UR6][R14.64], R25 ;  /* 0x000000190e007986 */ /* 0x001fe2000c101906 */
[----:B------:R-:W-:Y:S05]  /*09d0*/  EXIT ;  /* 0x000000000000794d */ /* 0x000fea0003800000 */
.L_x_4:
[----:B------:R-:W-:-:S00]  /*09e0*/  BRA `(.L_x_4) ;  /* 0xfffffffc00fc7947 */ /* 0x000fc0000383ffff */
[----:B------:R-:W-:-:S00]  /*09f0*/  NOP ;  /* 0x0000000000007918 */ /* 0x000fc00000000000 */
        /* <DEDUP_REMOVED lines=8> */
.L_x_5:


//--------------------- .nv.shared.reserved.0     --------------------------
	.section	.nv.shared.reserved.0,"aw",@nobits
	.weak		__nv_reservedSMEM_offset_0_alias
	.size		__nv_reservedSMEM_offset_0_alias, 0, 64
	.other		__nv_reservedSMEM_offset_0_alias,@"STO_CUDA_RESERVED_SHARED STV_DEFAULT"
__nv_reservedSMEM_offset_0_alias:
	.zero		0
	.zero		64


//--------------------- .nv.constant0._Z12multiplyCelliPiS_S_ --------------------------
	.section	.nv.constant0._Z12multiplyCelliPiS_S_,"a",@progbits
	.sectionflags	@""
	.align	4
.nv.constant0._Z12multiplyCelliPiS_S_:
	.zero		928


//--------------------- SYMBOLS --------------------------

	.type		.nv.reservedSmem.offset0,@object
	.size		.nv.reservedSmem.offset0,0x4
